//
// Generated by NVIDIA NVVM Compiler
//
// Compiler Build ID: CL-36424714
// Cuda compilation tools, release 13.0, V13.0.88
// Based on NVVM 20.0.0
//

.version 9.0
.target sm_100
.address_size 64

	// .globl	_Z3sumPf
.extern .func  (.param .b32 func_retval0) vprintf
(
	.param .b64 vprintf_param_0,
	.param .b64 vprintf_param_1
)
;
.global .align 1 .b8 $str[7] = {37, 105, 32, 37, 102, 10};

.visible .entry _Z3sumPf(
	.param .u64 .ptr .align 1 _Z3sumPf_param_0
)
{
	.local .align 16 .b8 	__local_depot0[16];
	.reg .b64 	%SP;
	.reg .b64 	%SPL;
	.reg .pred 	%p<6>;
	.reg .b32 	%r<17>;
	.reg .b32 	%f<12>;
	.reg .b64 	%rd<9>;
	.reg .b64 	%fd<2>;

	mov.u64 	%SPL, __local_depot0;
	cvta.local.u64 	%SP, %SPL;
	ld.param.u64 	%rd1, [_Z3sumPf_param_0];
	cvta.to.global.u64 	%rd2, %rd1;
	add.u64 	%rd3, %SP, 0;
	add.u64 	%rd4, %SPL, 0;
	mov.u32 	%r1, %ntid.x;
	mov.u32 	%r2, %ctaid.x;
	mov.u32 	%r3, %tid.x;
	mad.lo.s32 	%r4, %r1, %r2, %r3;
	mul.wide.s32 	%rd5, %r4, 4;
	add.s64 	%rd6, %rd2, %rd5;
	ld.global.f32 	%f1, [%rd6];
	cvt.f64.f32 	%fd1, %f1;
	st.local.u32 	[%rd4], %r4;
	st.local.f64 	[%rd4+8], %fd1;
	mov.u64 	%rd7, $str;
	cvta.global.u64 	%rd8, %rd7;
	{ // callseq 0, 0
	.param .b64 param0;
	st.param.b64 	[param0], %rd8;
	.param .b64 param1;
	st.param.b64 	[param1], %rd3;
	.param .b32 retval0;
	call.uni (retval0), 
	vprintf, 
	(
	param0, 
	param1
	);
	ld.param.b32 	%r5, [retval0];
	} // callseq 0
	mov.b32 	%r7, %f1;
	shfl.sync.down.b32	%r8|%p1, %r7, 16, 31, -1;
	mov.b32 	%f2, %r8;
	add.f32 	%f3, %f1, %f2;
	mov.b32 	%r9, %f3;
	shfl.sync.down.b32	%r10|%p2, %r9, 8, 31, -1;
	mov.b32 	%f4, %r10;
	add.f32 	%f5, %f3, %f4;
	mov.b32 	%r11, %f5;
	shfl.sync.down.b32	%r12|%p3, %r11, 4, 31, -1;
	mov.b32 	%f6, %r12;
	add.f32 	%f7, %f5, %f6;
	mov.b32 	%r13, %f7;
	shfl.sync.down.b32	%r14|%p4, %r13, 2, 31, -1;
	mov.b32 	%f8, %r14;
	add.f32 	%f9, %f7, %f8;
	mov.b32 	%r15, %f9;
	shfl.sync.down.b32	%r16|%p5, %r15, 1, 31, -1;
	mov.b32 	%f10, %r16;
	add.f32 	%f11, %f9, %f10;
	st.global.f32 	[%rd2], %f11;
	ret;

}


// ===== COMPILED SASS (sm_100) =====

	.target	sm_100

	.elftype	@"ET_EXEC"


//--------------------- .note.nv.tkinfo           --------------------------
	.section	.note.nv.tkinfo,"",@"SHT_NOTE"
	.sectionflags	@"SHF_NOTE_NV_TKINFO"
	.tkinfo
        /*0018*/ 	.word	0x00000002
        /*0030*/ 	.string	""
        /*0030*/ 	.string	"ptxas"
        /*0030*/ 	.string	"Cuda compilation tools, release 13.0, V13.0.88"
        /*0030*/ 	.string	"Build cuda_13.0.r13.0/compiler.36424714_0"
        /*0030*/ 	.string	"-arch sm_100 -m 64 "



//--------------------- .note.nv.cuinfo           --------------------------
	.section	.note.nv.cuinfo,"",@"SHT_NOTE"
	.sectionflags	@"SHF_NOTE_NV_CUINFO"
        /*0018*/ 	.short	0x0002
        /*001a*/ 	.short	0x0064
        /*001c*/ 	.short	0x0082
	.zero		2


//--------------------- .nv.info                  --------------------------
	.section	.nv.info,"",@"SHT_CUDA_INFO"
	.align	4


	//----- nvinfo : EIATTR_REGCOUNT
	.align		4
        /*0000*/ 	.byte	0x04, 0x2f
        /*0002*/ 	.short	(.L_2 - .L_1)
	.align		4
.L_1:
        /*0004*/ 	.word	index@(_Z3sumPf)
        /*0008*/ 	.word	0x00000018


	//----- nvinfo : EIATTR_FRAME_SIZE
	.align		4
.L_2:
        /*000c*/ 	.byte	0x04, 0x11
        /*000e*/ 	.short	(.L_4 - .L_3)
	.align		4
.L_3:
        /*0010*/ 	.word	index@(_Z3sumPf)
        /*0014*/ 	.word	0x00000010


	//----- nvinfo : EIATTR_MIN_STACK_SIZE
	.align		4
.L_4:
        /*0018*/ 	.byte	0x04, 0x12
        /*001a*/ 	.short	(.L_6 - .L_5)
	.align		4
.L_5:
        /*001c*/ 	.word	index@(_Z3sumPf)
        /*0020*/ 	.word	0x00000010
.L_6:


//--------------------- .nv.compat                --------------------------
	.section	.nv.compat,"",@"SHT_CUDA_COMPAT_INFO"
	.align	4
        /*0000*/ 	.byte	0x02, 0x09, 0x00, 0x00, 0x02, 0x02, 0x01, 0x00, 0x02, 0x05, 0x05, 0x00, 0x03, 0x07, 0x01, 0x01
        /*0010*/ 	.byte	0x02, 0x03, 0x00, 0x00, 0x02, 0x06, 0x01, 0x00, 0x04, 0x0b, 0x08, 0x00, 0x09, 0x00, 0x00, 0x00
        /*0020*/ 	.byte	0x00, 0x00, 0x00, 0x00


//--------------------- .nv.info._Z3sumPf         --------------------------
	.section	.nv.info._Z3sumPf,"",@"SHT_CUDA_INFO"
	.sectionflags	@""
	.align	4


	//----- nvinfo : EIATTR_CUDA_API_VERSION
	.align		4
        /*0000*/ 	.byte	0x04, 0x37
        /*0002*/ 	.short	(.L_8 - .L_7)
.L_7:
        /*0004*/ 	.word	0x00000082


	//----- nvinfo : EIATTR_KPARAM_INFO
	.align		4
.L_8:
        /*0008*/ 	.byte	0x04, 0x17
        /*000a*/ 	.short	(.L_10 - .L_9)
.L_9:
        /*000c*/ 	.word	0x00000000
        /*0010*/ 	.short	0x0000
        /*0012*/ 	.short	0x0000
        /*0014*/ 	.byte	0x00, 0xf5, 0x21, 0x00


	//----- nvinfo : EIATTR_SPARSE_MMA_MASK
	.align		4
.L_10:
        /*0018*/ 	.byte	0x03, 0x50
        /*001a*/ 	.short	0x0000


	//----- nvinfo : EIATTR_MAXREG_COUNT
	.align		4
        /*001c*/ 	.byte	0x03, 0x1b
        /*001e*/ 	.short	0x00ff


	//----- nvinfo : EIATTR_EXTERNS
	.align		4
        /*0020*/ 	.byte	0x04, 0x0f
        /*0022*/ 	.short	(.L_12 - .L_11)


	//   ....[0]....
	.align		4
.L_11:
        /*0024*/ 	.word	index@(vprintf)


	//----- nvinfo : EIATTR_MERCURY_ISA_VERSION
	.align		4
.L_12:
        /*0028*/ 	.byte	0x03, 0x5f
        /*002a*/ 	.short	0x0101


	//----- nvinfo : EIATTR_COOP_GROUP_MASK_REGIDS
	.align		4
        /*002c*/ 	.byte	0x04, 0x29
        /*002e*/ 	.short	(.L_14 - .L_13)


	//   ....[0]....
.L_13:
        /*0030*/ 	.word	0xffffffff


	//   ....[1]....
        /*0034*/ 	.word	0xffffffff


	//   ....[2]....
        /*0038*/ 	.word	0xffffffff


	//   ....[3]....
        /*003c*/ 	.word	0xffffffff


	//   ....[4]....
        /*0040*/ 	.word	0xffffffff


	//   ....[5]....
        /*0044*/ 	.word	0x0500000f


	//   ....[6]....
        /*0048*/ 	.word	0x0500000f


	//   ....[7]....
        /*004c*/ 	.word	0x0500000f


	//   ....[8]....
        /*0050*/ 	.word	0x0500000f


	//   ....[9]....
        /*0054*/ 	.word	0x0500000f


	//----- nvinfo : EIATTR_COOP_GROUP_INSTR_OFFSETS
	.align		4
.L_14:
        /*0058*/ 	.byte	0x04, 0x28
        /*005a*/ 	.short	(.L_16 - .L_15)


	//   ....[0]....
.L_15:
        /*005c*/ 	.word	0x000001a0


	//   ....[1]....
        /*0060*/ 	.word	0x000001c0


	//   ....[2]....
        /*0064*/ 	.word	0x000001e0


	//   ....[3]....
        /*0068*/ 	.word	0x00000200


	//   ....[4]....
        /*006c*/ 	.word	0x00000220


	//   ....[5]....
        /*0070*/ 	.word	0x000002c0


	//   ....[6]....
        /*0074*/ 	.word	0x00000320


	//   ....[7]....
        /*0078*/ 	.word	0x00000380


	//   ....[8]....
        /*007c*/ 	.word	0x000003e0


	//   ....[9]....
        /*0080*/ 	.word	0x00000440


	//----- nvinfo : EIATTR_VRC_CTA_INIT_COUNT
	.align		4
.L_16:
        /*0084*/ 	.byte	0x02, 0x4a
	.zero		1
	.zero		1


	//----- nvinfo : EIATTR_SYSCALL_OFFSETS
	.align		4
        /*0088*/ 	.byte	0x04, 0x46
        /*008a*/ 	.short	(.L_18 - .L_17)


	//   ....[0]....
.L_17:
        /*008c*/ 	.word	0x00000170


	//----- nvinfo : EIATTR_EXIT_INSTR_OFFSETS
	.align		4
.L_18:
        /*0090*/ 	.byte	0x04, 0x1c
        /*0092*/ 	.short	(.L_20 - .L_19)


	//   ....[0]....
.L_19:
        /*0094*/ 	.word	0x00000260


	//----- nvinfo : EIATTR_CBANK_PARAM_SIZE
	.align		4
.L_20:
        /*0098*/ 	.byte	0x03, 0x19
        /*009a*/ 	.short	0x0008


	//----- nvinfo : EIATTR_PARAM_CBANK
	.align		4
        /*009c*/ 	.byte	0x04, 0x0a
        /*009e*/ 	.short	(.L_22 - .L_21)
	.align		4
.L_21:
        /*00a0*/ 	.word	index@(.nv.constant0._Z3sumPf)
        /*00a4*/ 	.short	0x0380
        /*00a6*/ 	.short	0x0008


	//----- nvinfo : EIATTR_SW_WAR
	.align		4
.L_22:
        /*00a8*/ 	.byte	0x04, 0x36
        /*00aa*/ 	.short	(.L_24 - .L_23)
.L_23:
        /*00ac*/ 	.word	0x00000008
.L_24:


//--------------------- .nv.callgraph             --------------------------
	.section	.nv.callgraph,"",@"SHT_CUDA_CALLGRAPH"
	.align	4
	.sectionentsize	8
	.align		4
        /*0000*/ 	.word	0x00000000
	.align		4
        /*0004*/ 	.word	0xffffffff
	.align		4
        /*0008*/ 	.word	index@(_Z3sumPf)
	.align		4
        /*000c*/ 	.word	index@(vprintf)
	.align		4
        /*0010*/ 	.word	0x00000000
	.align		4
        /*0014*/ 	.word	0xfffffffe
	.align		4
        /*0018*/ 	.word	0x00000000
	.align		4
        /*001c*/ 	.word	0xfffffffd
	.align		4
        /*0020*/ 	.word	0x00000000
	.align		4
        /*0024*/ 	.word	0xfffffffc


//--------------------- .nv.constant4             --------------------------
	.section	.nv.constant4,"a",@progbits
	.align	8
	.align		8
.nv.constant4:
        /*0000*/ 	.dword	vprintf
	.align		8
        /*0008*/ 	.dword	$str


//--------------------- .text._Z3sumPf            --------------------------
	.section	.text._Z3sumPf,"ax",@progbits
	.align	128
        .global         _Z3sumPf
        .type           _Z3sumPf,@function
        .size           _Z3sumPf,(.L_x_9 - _Z3sumPf)
        .other          _Z3sumPf,@"STO_CUDA_ENTRY STV_DEFAULT"
_Z3sumPf:
.text._Z3sumPf:
[----:B------:R-:W0:Y:S01]  /*0000*/  LDC R1, c[0x0][0x37c] ;  /* 0x0000df00ff017b82 */ /* 0x000e220000000800 */
[----:B------:R-:W1:Y:S07]  /*0010*/  S2R R0, SR_CTAID.X ;  /* 0x0000000000007919 */ /* 0x000e6e0000002500 */
[----:B------:R-:W2:Y:S01]  /*0020*/  LDC.64 R2, c[0x0][0x380] ;  /* 0x0000e000ff027b82 */ /* 0x000ea20000000a00 */
[----:B------:R-:W3:Y:S01]  /*0030*/  LDCU UR5, c[0x0][0x2fc] ;  /* 0x00005f80ff0577ac */ /* 0x000ee20008000800 */
[----:B0-----:R-:W-:Y:S01]  /*0040*/  IADD3 R1, PT, PT, R1, -0x10, RZ ;  /* 0xfffffff001017810 */ /* 0x001fe20007ffe0ff */
[----:B------:R-:W1:Y:S01]  /*0050*/  S2R R5, SR_TID.X ;  /* 0x0000000000057919 */ /* 0x000e620000002100 */
[----:B------:R-:W1:Y:S01]  /*0060*/  LDCU UR4, c[0x0][0x360] ;  /* 0x00006c00ff0477ac */ /* 0x000e620008000800 */
[----:B------:R-:W0:Y:S01]  /*0070*/  LDCU.64 UR36, c[0x0][0x358] ;  /* 0x00006b00ff2477ac */ /* 0x000e220008000a00 */
[----:B------:R-:W-:Y:S01]  /*0080*/  MOV R10, 0x0 ;  /* 0x00000000000a7802 */ /* 0x000fe20000000f00 */
[----:B------:R-:W4:Y:S01]  /*0090*/  LDCU.64 UR6, c[0x4][0x8] ;  /* 0x01000100ff0677ac */ /* 0x000f220008000a00 */
[----:B-1----:R-:W-:-:S04]  /*00a0*/  IMAD R0, R0, UR4, R5 ;  /* 0x0000000400007c24 */ /* 0x002fc8000f8e0205 */
[----:B--2---:R-:W-:-:S06]  /*00b0*/  IMAD.WIDE R2, R0, 0x4, R2 ;  /* 0x0000000400027825 */ /* 0x004fcc00078e0202 */
[----:B0-----:R-:W2:Y:S01]  /*00c0*/  LDG.E R2, desc[UR36][R2.64] ;  /* 0x0000002402027981 */ /* 0x001ea2000c1e1900 */
[----:B------:R-:W0:Y:S01]  /*00d0*/  LDCU UR4, c[0x0][0x2f8] ;  /* 0x00005f00ff0477ac */ /* 0x000e220008000800 */
[----:B------:R-:W1:Y:S01]  /*00e0*/  LDC.64 R10, c[0x4][R10] ;  /* 0x010000000a0a7b82 */ /* 0x000e620000000a00 */
[----:B----4-:R-:W-:Y:S01]  /*00f0*/  MOV R4, UR6 ;  /* 0x0000000600047c02 */ /* 0x010fe20008000f00 */
[----:B------:R4:W-:Y:S01]  /*0100*/  STL [R1], R0 ;  /* 0x0000000001007387 */ /* 0x0009e20000100800 */
[----:B------:R-:W-:Y:S02]  /*0110*/  MOV R5, UR7 ;  /* 0x0000000700057c02 */ /* 0x000fe40008000f00 */
[----:B0-----:R-:W-:-:S05]  /*0120*/  IADD3 R6, P0, PT, R1, UR4, RZ ;  /* 0x0000000401067c10 */ /* 0x001fca000ff1e0ff */
[----:B---3--:R-:W-:Y:S01]  /*0130*/  IMAD.X R7, RZ, RZ, UR5, P0 ;  /* 0x00000005ff077e24 */ /* 0x008fe200080e06ff */
[----:B--2---:R-:W0:Y:S02]  /*0140*/  F2F.F64.F32 R8, R2 ;  /* 0x0000000200087310 */ /* 0x004e240000201800 */
[----:B01----:R4:W-:Y:S05]  /*0150*/  STL.64 [R1+0x8], R8 ;  /* 0x0000080801007387 */ /* 0x0039ea0000100a00 */
[----:B------:R-:W-:-:S07]  /*0160*/  LEPC R20, `(.L_x_0) ;  /* 0x000000001014794e */ /* 0x000fce0000000000 */
[----:B----4-:R-:W-:Y:S05]  /*0170*/  CALL.ABS.NOINC R10 ;  /* 0x000000000a007343 */ /* 0x010fea0003c00000 */
.L_x_0:
[----:B------:R-:W-:-:S03]  /*0180*/  UMOV UR4, 0xffffffff ;  /* 0xffffffff00047882 */ /* 0x000fc60000000000 */
[----:B------:R-:W-:Y:S05]  /*0190*/  BRA.DIV UR4, `(.L_x_1) ;  /* 0x0000000204347947 */ /* 0x000fea000b800000 */
[----:B------:R-:W0:Y:S02]  /*01a0*/  SHFL.DOWN PT, R14, R2, 0x10, 0x1f ;  /* 0x0a001f00020e7f89 */ /* 0x000e2400000e0000 */
[----:B0-----:R-:W-:-:S05]  /*01b0*/  FADD R0, R2, R14 ;  /* 0x0000000e02007221 */ /* 0x001fca0000000000 */
[----:B------:R-:W0:Y:S02]  /*01c0*/  SHFL.DOWN PT, R14, R0, 0x8, 0x1f ;  /* 0x09001f00000e7f89 */ /* 0x000e2400000e0000 */
[----:B0-----:R-:W-:-:S05]  /*01d0*/  FADD R3, R0, R14 ;  /* 0x0000000e00037221 */ /* 0x001fca0000000000 */
[----:B------:R-:W0:Y:S02]  /*01e0*/  SHFL.DOWN PT, R14, R3, 0x4, 0x1f ;  /* 0x08801f00030e7f89 */ /* 0x000e2400000e0000 */
[----:B0-----:R-:W-:-:S05]  /*01f0*/  FADD R4, R3, R14 ;  /* 0x0000000e03047221 */ /* 0x001fca0000000000 */
[----:B------:R-:W0:Y:S02]  /*0200*/  SHFL.DOWN PT, R14, R4, 0x2, 0x1f ;  /* 0x08401f00040e7f89 */ /* 0x000e2400000e0000 */
[----:B0-----:R-:W-:-:S05]  /*0210*/  FADD R5, R4, R14 ;  /* 0x0000000e04057221 */ /* 0x001fca0000000000 */
[----:B------:R0:W1:Y:S02]  /*0220*/  SHFL.DOWN PT, R14, R5, 0x1, 0x1f ;  /* 0x08201f00050e7f89 */ /* 0x00006400000e0000 */
.L_x_7:
[----:B------:R-:W2:Y:S01]  /*0230*/  LDC.64 R2, c[0x0][0x380] ;  /* 0x0000e000ff027b82 */ /* 0x000ea20000000a00 */
[----:B01----:R-:W-:-:S05]  /*0240*/  FADD R5, R5, R14 ;  /* 0x0000000e05057221 */ /* 0x003fca0000000000 */
[----:B--2---:R-:W-:Y:S01]  /*0250*/  STG.E desc[UR36][R2.64], R5 ;  /* 0x0000000502007986 */ /* 0x004fe2000c101924 */
[----:B------:R-:W-:Y:S05]  /*0260*/  EXIT ;  /* 0x000000000000794d */ /* 0x000fea0003800000 */
.L_x_1:
[----:B------:R-:W-:Y:S01]  /*0270*/  HFMA2 R12, -RZ, RZ, 0, 9.5367431640625e-07 ;  /* 0x00000010ff0c7431 */ /* 0x000fe200000001ff */
[----:B------:R-:W-:Y:S01]  /*0280*/  MOV R13, R2 ;  /* 0x00000002000d7202 */ /* 0x000fe20000000f00 */
[----:B------:R-:W-:Y:S01]  /*0290*/  IMAD.MOV.U32 R11, RZ, RZ, 0x1f ;  /* 0x0000001fff0b7424 */ /* 0x000fe200078e00ff */
[----:B------:R-:W-:-:S07]  /*02a0*/  MOV R15, 0xffffffff ;  /* 0xffffffff000f7802 */ /* 0x000fce0000000f00 */
[----:B------:R-:W-:Y:S05]  /*02b0*/  WARPSYNC.COLLECTIVE R15, `(.L_x_2) ;  /* 0x000000000f087348 */ /* 0x000fea0003c00000 */
[----:B------:R0:W1:Y:S02]  /*02c0*/  SHFL.DOWN P6, R14, R13, R12, R11 ;  /* 0x0800000c0d0e7389 */ /* 0x00006400000c000b */
[----:B01----:R-:W-:Y:S05]  /*02d0*/  ENDCOLLECTIVE ;  /* 0x000000000000791b */ /* 0x003fea0003800000 */
.L_x_2:
[----:B------:R-:W-:Y:S02]  /*02e0*/  IMAD.MOV.U32 R12, RZ, RZ, 0x8 ;  /* 0x00000008ff0c7424 */ /* 0x000fe400078e00ff */
[----:B------:R-:W-:-:S05]  /*02f0*/  FADD R0, R2, R14 ;  /* 0x0000000e02007221 */ /* 0x000fca0000000000 */
[----:B------:R-:W-:-:S07]  /*0300*/  MOV R13, R0 ;  /* 0x00000000000d7202 */ /* 0x000fce0000000f00 */
[----:B------:R-:W-:Y:S05]  /*0310*/  WARPSYNC.COLLECTIVE R15, `(.L_x_3) ;  /* 0x000000000f087348 */ /* 0x000fea0003c00000 */
[----:B------:R0:W1:Y:S02]  /*0320*/  SHFL.DOWN P6, R14, R13, R12, R11 ;  /* 0x0800000c0d0e7389 */ /* 0x00006400000c000b */
[----:B01----:R-:W-:Y:S05]  /*0330*/  ENDCOLLECTIVE ;  /* 0x000000000000791b */ /* 0x003fea0003800000 */
.L_x_3:
[----:B------:R-:W-:Y:S02]  /*0340*/  HFMA2 R12, -RZ, RZ, 0, 2.384185791015625e-07 ;  /* 0x00000004ff0c7431 */ /* 0x000fe400000001ff */
[----:B------:R-:W-:-:S05]  /*0350*/  FADD R3, R0, R14 ;  /* 0x0000000e00037221 */ /* 0x000fca0000000000 */
[----:B------:R-:W-:-:S07]  /*0360*/  MOV R13, R3 ;  /* 0x00000003000d7202 */ /* 0x000fce0000000f00 */
[----:B------:R-:W-:Y:S05]  /*0370*/  WARPSYNC.COLLECTIVE R15, `(.L_x_4) ;  /* 0x000000000f087348 */ /* 0x000fea0003c00000 */
[----:B------:R0:W1:Y:S02]  /*0380*/  SHFL.DOWN P6, R14, R13, R12, R11 ;  /* 0x0800000c0d0e7389 */ /* 0x00006400000c000b */
[----:B01----:R-:W-:Y:S05]  /*0390*/  ENDCOLLECTIVE ;  /* 0x000000000000791b */ /* 0x003fea0003800000 */
.L_x_4:
[----:B------:R-:W-:Y:S01]  /*03a0*/  MOV R12, 0x2 ;  /* 0x00000002000c7802 */ /* 0x000fe20000000f00 */
[----:B------:R-:W-:-:S04]  /*03b0*/  FADD R4, R3, R14 ;  /* 0x0000000e03047221 */ /* 0x000fc80000000000 */
[----:B------:R-:W-:-:S07]  /*03c0*/  IMAD.MOV.U32 R13, RZ, RZ, R4 ;  /* 0x000000ffff0d7224 */ /* 0x000fce00078e0004 */
[----:B------:R-:W-:Y:S05]  /*03d0*/  WARPSYNC.COLLECTIVE R15, `(.L_x_5) ;  /* 0x000000000f087348 */ /* 0x000fea0003c00000 */
[----:B------:R0:W1:Y:S02]  /*03e0*/  SHFL.DOWN P6, R14, R13, R12, R11 ;  /* 0x0800000c0d0e7389 */ /* 0x00006400000c000b */
[----:B01----:R-:W-:Y:S05]  /*03f0*/  ENDCOLLECTIVE ;  /* 0x000000000000791b */ /* 0x003fea0003800000 */
.L_x_5:
[----:B------:R-:W-:Y:S02]  /*0400*/  HFMA2 R12, -RZ, RZ, 0, 5.9604644775390625e-08 ;  /* 0x00000001ff0c7431 */ /* 0x000fe400000001ff */
[----:B------:R-:W-:-:S05]  /*0410*/  FADD R5, R4, R14 ;  /* 0x0000000e04057221 */ /* 0x000fca0000000000 */
[----:B------:R-:W-:-:S07]  /*0420*/  MOV R13, R5 ;  /* 0x00000005000d7202 */ /* 0x000fce0000000f00 */
[----:B------:R-:W-:Y:S05]  /*0430*/  WARPSYNC.COLLECTIVE R15, `(.L_x_6) ;  /* 0x000000000f087348 */ /* 0x000fea0003c00000 */
[----:B------:R0:W1:Y:S02]  /*0440*/  SHFL.DOWN P6, R14, R13, R12, R11 ;  /* 0x0800000c0d0e7389 */ /* 0x00006400000c000b */
[----:B01----:R-:W-:Y:S05]  /*0450*/  ENDCOLLECTIVE ;  /* 0x000000000000791b */ /* 0x003fea0003800000 */
.L_x_6:
[----:B------:R-:W-:Y:S05]  /*0460*/  BRA `(.L_x_7) ;  /* 0xfffffffc00707947 */ /* 0x000fea000383ffff */
.L_x_8:
[----:B------:R-:W-:-:S00]  /*0470*/  BRA `(.L_x_8) ;  /* 0xfffffffc00fc7947 */ /* 0x000fc0000383ffff */
[----:B------:R-:W-:-:S00]  /*0480*/  NOP ;  /* 0x0000000000007918 */ /* 0x000fc00000000000 */
[----:B------:R-:W-:-:S00]  /*0490*/  NOP ;  /* 0x0000000000007918 */ /* 0x000fc00000000000 */
[----:B------:R-:W-:-:S00]  /*04a0*/  NOP ;  /* 0x0000000000007918 */ /* 0x000fc00000000000 */
[----:B------:R-:W-:-:S00]  /*04b0*/  NOP ;  /* 0x0000000000007918 */ /* 0x000fc00000000000 */
[----:B------:R-:W-:-:S00]  /*04c0*/  NOP ;  /* 0x0000000000007918 */ /* 0x000fc00000000000 */
[----:B------:R-:W-:-:S00]  /*04d0*/  NOP ;  /* 0x0000000000007918 */ /* 0x000fc00000000000 */
[----:B------:R-:W-:-:S00]  /*04e0*/  NOP ;  /* 0x0000000000007918 */ /* 0x000fc00000000000 */
[----:B------:R-:W-:-:S00]  /*04f0*/  NOP ;  /* 0x0000000000007918 */ /* 0x000fc00000000000 */
.L_x_9:


//--------------------- .nv.global.init           --------------------------
	.section	.nv.global.init,"aw",@progbits
.nv.global.init:
	.type		$str,@object
	.size		$str,(.L_0 - $str)
$str:
        /*0000*/ 	.byte	0x25, 0x69, 0x20, 0x25, 0x66, 0x0a, 0x00
.L_0:


//--------------------- .nv.shared.reserved.0     --------------------------
	.section	.nv.shared.reserved.0,"aw",@nobits
	.weak		__nv_reservedSMEM_offset_0_alias
	.size		__nv_reservedSMEM_offset_0_alias, 0, 64
	.other		__nv_reservedSMEM_offset_0_alias,@"STO_CUDA_RESERVED_SHARED STV_DEFAULT"
__nv_reservedSMEM_offset_0_alias:
	.zero		0
	.zero		64


//--------------------- .nv.constant0._Z3sumPf    --------------------------
	.section	.nv.constant0._Z3sumPf,"a",@progbits
	.sectionflags	@""
	.align	4
.nv.constant0._Z3sumPf:
	.zero		904


//--------------------- SYMBOLS --------------------------

	.type		.nv.reservedSmem.offset0,@object
	.size		.nv.reservedSmem.offset0,0x4
	.type		vprintf,@function
